//
// Generated by NVIDIA NVVM Compiler
//
// Compiler Build ID: CL-36424714
// Cuda compilation tools, release 13.0, V13.0.88
// Based on NVVM 20.0.0
//

.version 9.0
.target sm_100
.address_size 64

	// .globl	_Z10freq_shiftPfS_S_S_jff
.const .align 4 .b8 fir_coef[256];
// _ZZ8decimatePfS_jE4conv has been demoted

.visible .entry _Z10freq_shiftPfS_S_S_jff(
	.param .u64 .ptr .align 1 _Z10freq_shiftPfS_S_S_jff_param_0,
	.param .u64 .ptr .align 1 _Z10freq_shiftPfS_S_S_jff_param_1,
	.param .u64 .ptr .align 1 _Z10freq_shiftPfS_S_S_jff_param_2,
	.param .u64 .ptr .align 1 _Z10freq_shiftPfS_S_S_jff_param_3,
	.param .u32 _Z10freq_shiftPfS_S_S_jff_param_4,
	.param .f32 _Z10freq_shiftPfS_S_S_jff_param_5,
	.param .f32 _Z10freq_shiftPfS_S_S_jff_param_6
)
{
	.reg .pred 	%p<6>;
	.reg .b32 	%r<12>;
	.reg .b32 	%f<38>;
	.reg .b64 	%rd<14>;
	.reg .b64 	%fd<7>;

	ld.param.u64 	%rd1, [_Z10freq_shiftPfS_S_S_jff_param_0];
	ld.param.u64 	%rd2, [_Z10freq_shiftPfS_S_S_jff_param_1];
	ld.param.u64 	%rd3, [_Z10freq_shiftPfS_S_S_jff_param_2];
	ld.param.u64 	%rd4, [_Z10freq_shiftPfS_S_S_jff_param_3];
	ld.param.u32 	%r1, [_Z10freq_shiftPfS_S_S_jff_param_4];
	ld.param.f32 	%f1, [_Z10freq_shiftPfS_S_S_jff_param_5];
	ld.param.f32 	%f2, [_Z10freq_shiftPfS_S_S_jff_param_6];
	cvta.to.global.u64 	%rd5, %rd4;
	cvta.to.global.u64 	%rd6, %rd3;
	cvta.to.global.u64 	%rd7, %rd2;
	cvta.to.global.u64 	%rd8, %rd1;
	mov.u32 	%r2, %ctaid.x;
	mov.u32 	%r3, %ntid.x;
	mov.u32 	%r4, %tid.x;
	mad.lo.s32 	%r5, %r2, %r3, %r4;
	cvt.f64.f32 	%fd1, %f1;
	add.f64 	%fd2, %fd1, %fd1;
	add.s32 	%r6, %r1, %r5;
	cvt.rn.f64.u32 	%fd3, %r6;
	mul.f64 	%fd4, %fd2, %fd3;
	cvt.f64.f32 	%fd5, %f2;
	div.rn.f64 	%fd6, %fd4, %fd5;
	cvt.rn.f32.f64 	%f3, %fd6;
	add.f32 	%f4, %f3, %f3;
	cvt.rni.f32.f32 	%f5, %f4;
	cvt.rzi.s32.f32 	%r7, %f5;
	fma.rn.f32 	%f6, %f5, 0fBF000000, %f3;
	mul.rn.f32 	%f7, %f6, %f6;
	fma.rn.f32 	%f8, %f7, 0fBF17ACC9, 0f40233590;
	fma.rn.f32 	%f9, %f7, 0f3E684E12, 0fBFAAD2E0;
	fma.rn.f32 	%f10, %f8, %f7, 0fC0A55DF6;
	fma.rn.f32 	%f11, %f9, %f7, 0f4081E0CF;
	fma.rn.f32 	%f12, %f7, %f6, 0f00000000;
	fma.rn.f32 	%f13, %f11, %f7, 0fC09DE9E6;
	fma.rn.f32 	%f14, %f10, %f12, 0f00000000;
	fma.rn.f32 	%f15, %f13, %f7, 0f3F800000;
	fma.rn.f32 	%f16, %f6, 0f40490FDB, %f14;
	and.b32  	%r8, %r7, 1;
	setp.eq.b32 	%p1, %r8, 1;
	selp.f32 	%f17, %f15, %f16, %p1;
	selp.f32 	%f18, %f16, %f15, %p1;
	and.b32  	%r9, %r7, 2;
	setp.eq.s32 	%p2, %r9, 0;
	neg.f32 	%f19, %f17;
	selp.f32 	%f20, %f17, %f19, %p2;
	add.s32 	%r10, %r7, 1;
	and.b32  	%r11, %r10, 2;
	setp.eq.s32 	%p3, %r11, 0;
	mov.f32 	%f21, 0f00000000;
	sub.f32 	%f22, %f21, %f18;
	selp.f32 	%f23, %f18, %f22, %p3;
	cvt.rzi.f32.f32 	%f24, %f3;
	setp.eq.f32 	%p4, %f24, %f3;
	mul.rn.f32 	%f25, %f3, %f21;
	selp.f32 	%f26, %f25, %f20, %p4;
	abs.f32 	%f27, %f3;
	setp.gt.f32 	%p5, %f27, 0f4B800000;
	mov.f32 	%f28, 0f3F800000;
	add.rn.f32 	%f29, %f26, %f28;
	selp.f32 	%f30, %f29, %f23, %p5;
	mul.wide.u32 	%rd9, %r5, 4;
	add.s64 	%rd10, %rd8, %rd9;
	ld.global.f32 	%f31, [%rd10];
	add.s64 	%rd11, %rd7, %rd9;
	ld.global.f32 	%f32, [%rd11];
	add.s64 	%rd12, %rd6, %rd9;
	add.s64 	%rd13, %rd5, %rd9;
	mul.f32 	%f33, %f30, %f31;
	mul.f32 	%f34, %f26, %f32;
	sub.f32 	%f35, %f33, %f34;
	st.global.f32 	[%rd12], %f35;
	mul.f32 	%f36, %f30, %f32;
	fma.rn.f32 	%f37, %f26, %f31, %f36;
	st.global.f32 	[%rd13], %f37;
	ret;

}
	// .globl	_Z8decimatePfS_j
.visible .entry _Z8decimatePfS_j(
	.param .u64 .ptr .align 1 _Z8decimatePfS_j_param_0,
	.param .u64 .ptr .align 1 _Z8decimatePfS_j_param_1,
	.param .u32 _Z8decimatePfS_j_param_2
)
{
	.reg .pred 	%p<13>;
	.reg .b32 	%r<56>;
	.reg .b32 	%f<88>;
	.reg .b64 	%rd<12>;
	// demoted variable
	.shared .align 4 .b8 _ZZ8decimatePfS_jE4conv[256];
	ld.param.u64 	%rd1, [_Z8decimatePfS_j_param_0];
	ld.param.u64 	%rd2, [_Z8decimatePfS_j_param_1];
	ld.param.u32 	%r28, [_Z8decimatePfS_j_param_2];
	mov.u32 	%r1, %tid.x;
	mov.u32 	%r2, %ctaid.x;
	sub.s32 	%r3, %r2, %r1;
	setp.lt.s32 	%p1, %r3, 0;
	mov.f32 	%f78, 0f00000000;
	@%p1 bra 	$L__BB1_2;
	cvta.to.global.u64 	%rd3, %rd1;
	mul.wide.u32 	%rd4, %r3, 4;
	add.s64 	%rd5, %rd3, %rd4;
	ld.global.f32 	%f78, [%rd5];
$L__BB1_2:
	mul.wide.u32 	%rd6, %r1, 4;
	mov.u64 	%rd7, fir_coef;
	add.s64 	%rd8, %rd7, %rd6;
	ld.const.f32 	%f18, [%rd8];
	mul.f32 	%f19, %f78, %f18;
	shl.b32 	%r29, %r1, 2;
	mov.u32 	%r30, _ZZ8decimatePfS_jE4conv;
	add.s32 	%r31, %r30, %r29;
	st.shared.f32 	[%r31], %f19;
	bar.sync 	0;
	mov.u32 	%r4, %ntid.x;
	setp.ne.s32 	%p2, %r1, 0;
	@%p2 bra 	$L__BB1_20;
	setp.lt.u32 	%p3, %r4, 2;
	@%p3 bra 	$L__BB1_18;
	ld.shared.f32 	%f87, [_ZZ8decimatePfS_jE4conv];
	add.s32 	%r5, %r4, -1;
	add.s32 	%r33, %r4, -2;
	and.b32  	%r6, %r5, 15;
	setp.lt.u32 	%p4, %r33, 15;
	mov.b32 	%r52, 1;
	@%p4 bra 	$L__BB1_8;
	add.s32 	%r48, %r30, 32;
	and.b32  	%r37, %r5, -16;
	neg.s32 	%r50, %r37;
	mov.b32 	%r49, 0;
$L__BB1_6:
	.pragma "nounroll";
	ld.shared.f32 	%f21, [%r48+-28];
	add.f32 	%f22, %f21, %f87;
	ld.shared.f32 	%f23, [%r48+-24];
	add.f32 	%f24, %f23, %f22;
	ld.shared.f32 	%f25, [%r48+-20];
	add.f32 	%f26, %f25, %f24;
	ld.shared.f32 	%f27, [%r48+-16];
	add.f32 	%f28, %f27, %f26;
	ld.shared.f32 	%f29, [%r48+-12];
	add.f32 	%f30, %f29, %f28;
	ld.shared.f32 	%f31, [%r48+-8];
	add.f32 	%f32, %f31, %f30;
	ld.shared.f32 	%f33, [%r48+-4];
	add.f32 	%f34, %f33, %f32;
	ld.shared.f32 	%f35, [%r48];
	add.f32 	%f36, %f35, %f34;
	ld.shared.f32 	%f37, [%r48+4];
	add.f32 	%f38, %f37, %f36;
	ld.shared.f32 	%f39, [%r48+8];
	add.f32 	%f40, %f39, %f38;
	ld.shared.f32 	%f41, [%r48+12];
	add.f32 	%f42, %f41, %f40;
	ld.shared.f32 	%f43, [%r48+16];
	add.f32 	%f44, %f43, %f42;
	ld.shared.f32 	%f45, [%r48+20];
	add.f32 	%f46, %f45, %f44;
	ld.shared.f32 	%f47, [%r48+24];
	add.f32 	%f48, %f47, %f46;
	ld.shared.f32 	%f49, [%r48+28];
	add.f32 	%f50, %f49, %f48;
	ld.shared.f32 	%f51, [%r48+32];
	add.f32 	%f87, %f51, %f50;
	add.s32 	%r50, %r50, 16;
	add.s32 	%r49, %r49, 16;
	add.s32 	%r48, %r48, 64;
	setp.ne.s32 	%p5, %r50, 0;
	@%p5 bra 	$L__BB1_6;
	add.s32 	%r52, %r49, 1;
$L__BB1_8:
	setp.eq.s32 	%p6, %r6, 0;
	@%p6 bra 	$L__BB1_17;
	and.b32  	%r16, %r5, 7;
	setp.lt.u32 	%p7, %r6, 8;
	@%p7 bra 	$L__BB1_11;
	shl.b32 	%r38, %r52, 2;
	add.s32 	%r40, %r30, %r38;
	ld.shared.f32 	%f53, [%r40];
	add.f32 	%f54, %f53, %f87;
	ld.shared.f32 	%f55, [%r40+4];
	add.f32 	%f56, %f55, %f54;
	ld.shared.f32 	%f57, [%r40+8];
	add.f32 	%f58, %f57, %f56;
	ld.shared.f32 	%f59, [%r40+12];
	add.f32 	%f60, %f59, %f58;
	ld.shared.f32 	%f61, [%r40+16];
	add.f32 	%f62, %f61, %f60;
	ld.shared.f32 	%f63, [%r40+20];
	add.f32 	%f64, %f63, %f62;
	ld.shared.f32 	%f65, [%r40+24];
	add.f32 	%f66, %f65, %f64;
	ld.shared.f32 	%f67, [%r40+28];
	add.f32 	%f87, %f67, %f66;
	add.s32 	%r52, %r52, 8;
$L__BB1_11:
	setp.eq.s32 	%p8, %r16, 0;
	@%p8 bra 	$L__BB1_17;
	and.b32  	%r19, %r5, 3;
	setp.lt.u32 	%p9, %r16, 4;
	@%p9 bra 	$L__BB1_14;
	shl.b32 	%r41, %r52, 2;
	add.s32 	%r43, %r30, %r41;
	ld.shared.f32 	%f69, [%r43];
	add.f32 	%f70, %f69, %f87;
	ld.shared.f32 	%f71, [%r43+4];
	add.f32 	%f72, %f71, %f70;
	ld.shared.f32 	%f73, [%r43+8];
	add.f32 	%f74, %f73, %f72;
	ld.shared.f32 	%f75, [%r43+12];
	add.f32 	%f87, %f75, %f74;
	add.s32 	%r52, %r52, 4;
$L__BB1_14:
	setp.eq.s32 	%p10, %r19, 0;
	@%p10 bra 	$L__BB1_17;
	shl.b32 	%r44, %r52, 2;
	add.s32 	%r55, %r30, %r44;
	neg.s32 	%r54, %r19;
$L__BB1_16:
	.pragma "nounroll";
	ld.shared.f32 	%f76, [%r55];
	add.f32 	%f87, %f76, %f87;
	add.s32 	%r55, %r55, 4;
	add.s32 	%r54, %r54, 1;
	setp.ne.s32 	%p11, %r54, 0;
	@%p11 bra 	$L__BB1_16;
$L__BB1_17:
	st.shared.f32 	[_ZZ8decimatePfS_jE4conv], %f87;
$L__BB1_18:
	rem.u32 	%r46, %r2, %r28;
	setp.ne.s32 	%p12, %r46, 0;
	@%p12 bra 	$L__BB1_20;
	ld.shared.f32 	%f77, [_ZZ8decimatePfS_jE4conv];
	div.u32 	%r47, %r2, %r28;
	cvta.to.global.u64 	%rd9, %rd2;
	mul.wide.u32 	%rd10, %r47, 4;
	add.s64 	%rd11, %rd9, %rd10;
	st.global.f32 	[%rd11], %f77;
$L__BB1_20:
	ret;

}


// ===== COMPILED SASS (sm_100) =====

	.target	sm_100

	.elftype	@"ET_EXEC"


//--------------------- .note.nv.tkinfo           --------------------------
	.section	.note.nv.tkinfo,"",@"SHT_NOTE"
	.sectionflags	@"SHF_NOTE_NV_TKINFO"
	.tkinfo
        /*0018*/ 	.word	0x00000002
        /*0030*/ 	.string	""
        /*0030*/ 	.string	"ptxas"
        /*0030*/ 	.string	"Cuda compilation tools, release 13.0, V13.0.88"
        /*0030*/ 	.string	"Build cuda_13.0.r13.0/compiler.36424714_0"
        /*0030*/ 	.string	"-arch sm_100 -m 64 "



//--------------------- .note.nv.cuinfo           --------------------------
	.section	.note.nv.cuinfo,"",@"SHT_NOTE"
	.sectionflags	@"SHF_NOTE_NV_CUINFO"
        /*0018*/ 	.short	0x0002
        /*001a*/ 	.short	0x0064
        /*001c*/ 	.short	0x0082
	.zero		2


//--------------------- .nv.info                  --------------------------
	.section	.nv.info,"",@"SHT_CUDA_INFO"
	.align	4


	//----- nvinfo : EIATTR_REGCOUNT
	.align		4
        /*0000*/ 	.byte	0x04, 0x2f
        /*0002*/ 	.short	(.L_2 - .L_1)
	.align		4
.L_1:
        /*0004*/ 	.word	index@(_Z10freq_shiftPfS_S_S_jff)
        /*0008*/ 	.word	0x00000019


	//----- nvinfo : EIATTR_FRAME_SIZE
	.align		4
.L_2:
        /*000c*/ 	.byte	0x04, 0x11
        /*000e*/ 	.short	(.L_4 - .L_3)
	.align		4
.L_3:
        /*0010*/ 	.word	index@($__internal_0_$__cuda_sm20_div_rn_f64_full)
        /*0014*/ 	.word	0x00000000


	//----- nvinfo : EIATTR_FRAME_SIZE
	.align		4
.L_4:
        /*0018*/ 	.byte	0x04, 0x11
        /*001a*/ 	.short	(.L_6 - .L_5)
	.align		4
.L_5:
        /*001c*/ 	.word	index@(_Z10freq_shiftPfS_S_S_jff)
        /*0020*/ 	.word	0x00000000


	//----- nvinfo : EIATTR_REGCOUNT
	.align		4
.L_6:
        /*0024*/ 	.byte	0x04, 0x2f
        /*0026*/ 	.short	(.L_8 - .L_7)
	.align		4
.L_7:
        /*0028*/ 	.word	index@(_Z8decimatePfS_j)
        /*002c*/ 	.word	0x00000016


	//----- nvinfo : EIATTR_FRAME_SIZE
	.align		4
.L_8:
        /*0030*/ 	.byte	0x04, 0x11
        /*0032*/ 	.short	(.L_10 - .L_9)
	.align		4
.L_9:
        /*0034*/ 	.word	index@(_Z8decimatePfS_j)
        /*0038*/ 	.word	0x00000000


	//----- nvinfo : EIATTR_MIN_STACK_SIZE
	.align		4
.L_10:
        /*003c*/ 	.byte	0x04, 0x12
        /*003e*/ 	.short	(.L_12 - .L_11)
	.align		4
.L_11:
        /*0040*/ 	.word	index@(_Z8decimatePfS_j)
        /*0044*/ 	.word	0x00000000


	//----- nvinfo : EIATTR_MIN_STACK_SIZE
	.align		4
.L_12:
        /*0048*/ 	.byte	0x04, 0x12
        /*004a*/ 	.short	(.L_14 - .L_13)
	.align		4
.L_13:
        /*004c*/ 	.word	index@(_Z10freq_shiftPfS_S_S_jff)
        /*0050*/ 	.word	0x00000000
.L_14:


//--------------------- .nv.compat                --------------------------
	.section	.nv.compat,"",@"SHT_CUDA_COMPAT_INFO"
	.align	4
        /*0000*/ 	.byte	0x02, 0x09, 0x00, 0x00, 0x02, 0x02, 0x01, 0x00, 0x02, 0x05, 0x05, 0x00, 0x03, 0x07, 0x01, 0x01
        /*0010*/ 	.byte	0x02, 0x03, 0x00, 0x00, 0x02, 0x06, 0x01, 0x00, 0x04, 0x0b, 0x08, 0x00, 0x01, 0x00, 0x00, 0x00
        /*0020*/ 	.byte	0x00, 0x00, 0x00, 0x00


//--------------------- .nv.info._Z8decimatePfS_j --------------------------
	.section	.nv.info._Z8decimatePfS_j,"",@"SHT_CUDA_INFO"
	.sectionflags	@""
	.align	4


	//----- nvinfo : EIATTR_CUDA_API_VERSION
	.align		4
        /*0000*/ 	.byte	0x04, 0x37
        /*0002*/ 	.short	(.L_16 - .L_15)
.L_15:
        /*0004*/ 	.word	0x00000082


	//----- nvinfo : EIATTR_KPARAM_INFO
	.align		4
.L_16:
        /*0008*/ 	.byte	0x04, 0x17
        /*000a*/ 	.short	(.L_18 - .L_17)
.L_17:
        /*000c*/ 	.word	0x00000000
        /*0010*/ 	.short	0x0002
        /*0012*/ 	.short	0x0010
        /*0014*/ 	.byte	0x00, 0xf0, 0x11, 0x00


	//----- nvinfo : EIATTR_KPARAM_INFO
	.align		4
.L_18:
        /*0018*/ 	.byte	0x04, 0x17
        /*001a*/ 	.short	(.L_20 - .L_19)
.L_19:
        /*001c*/ 	.word	0x00000000
        /*0020*/ 	.short	0x0001
        /*0022*/ 	.short	0x0008
        /*0024*/ 	.byte	0x00, 0xf5, 0x21, 0x00


	//----- nvinfo : EIATTR_KPARAM_INFO
	.align		4
.L_20:
        /*0028*/ 	.byte	0x04, 0x17
        /*002a*/ 	.short	(.L_22 - .L_21)
.L_21:
        /*002c*/ 	.word	0x00000000
        /*0030*/ 	.short	0x0000
        /*0032*/ 	.short	0x0000
        /*0034*/ 	.byte	0x00, 0xf5, 0x21, 0x00


	//----- nvinfo : EIATTR_SPARSE_MMA_MASK
	.align		4
.L_22:
        /*0038*/ 	.byte	0x03, 0x50
        /*003a*/ 	.short	0x0000


	//----- nvinfo : EIATTR_MAXREG_COUNT
	.align		4
        /*003c*/ 	.byte	0x03, 0x1b
        /*003e*/ 	.short	0x00ff


	//----- nvinfo : EIATTR_NUM_BARRIERS
	.align		4
        /*0040*/ 	.byte	0x02, 0x4c
        /*0042*/ 	.byte	0x01
	.zero		1


	//----- nvinfo : EIATTR_MERCURY_ISA_VERSION
	.align		4
        /*0044*/ 	.byte	0x03, 0x5f
        /*0046*/ 	.short	0x0101


	//----- nvinfo : EIATTR_UNUSED_LOAD_BYTE_OFFSET
	.align		4
        /*0048*/ 	.byte	0x04, 0x44
        /*004a*/ 	.short	(.L_24 - .L_23)


	//   ....[0]....
.L_23:
        /*004c*/ 	.word	0x00000230
        /*0050*/ 	.word	0x0000fff0


	//----- nvinfo : EIATTR_VRC_CTA_INIT_COUNT
	.align		4
.L_24:
        /*0054*/ 	.byte	0x02, 0x4a
	.zero		1
	.zero		1


	//----- nvinfo : EIATTR_EXIT_INSTR_OFFSETS
	.align		4
        /*0058*/ 	.byte	0x04, 0x1c
        /*005a*/ 	.short	(.L_26 - .L_25)


	//   ....[0]....
.L_25:
        /*005c*/ 	.word	0x00000150


	//   ....[1]....
        /*0060*/ 	.word	0x00000830


	//   ....[2]....
        /*0064*/ 	.word	0x000008b0


	//----- nvinfo : EIATTR_CBANK_PARAM_SIZE
	.align		4
.L_26:
        /*0068*/ 	.byte	0x03, 0x19
        /*006a*/ 	.short	0x0014


	//----- nvinfo : EIATTR_PARAM_CBANK
	.align		4
        /*006c*/ 	.byte	0x04, 0x0a
        /*006e*/ 	.short	(.L_28 - .L_27)
	.align		4
.L_27:
        /*0070*/ 	.word	index@(.nv.constant0._Z8decimatePfS_j)
        /*0074*/ 	.short	0x0380
        /*0076*/ 	.short	0x0014


	//----- nvinfo : EIATTR_SW_WAR
	.align		4
.L_28:
        /*0078*/ 	.byte	0x04, 0x36
        /*007a*/ 	.short	(.L_30 - .L_29)
.L_29:
        /*007c*/ 	.word	0x00000008
.L_30:


//--------------------- .nv.info._Z10freq_shiftPfS_S_S_jff --------------------------
	.section	.nv.info._Z10freq_shiftPfS_S_S_jff,"",@"SHT_CUDA_INFO"
	.sectionflags	@""
	.align	4


	//----- nvinfo : EIATTR_CUDA_API_VERSION
	.align		4
        /*0000*/ 	.byte	0x04, 0x37
        /*0002*/ 	.short	(.L_32 - .L_31)
.L_31:
        /*0004*/ 	.word	0x00000082


	//----- nvinfo : EIATTR_KPARAM_INFO
	.align		4
.L_32:
        /*0008*/ 	.byte	0x04, 0x17
        /*000a*/ 	.short	(.L_34 - .L_33)
.L_33:
        /*000c*/ 	.word	0x00000000
        /*0010*/ 	.short	0x0006
        /*0012*/ 	.short	0x0028
        /*0014*/ 	.byte	0x00, 0xf0, 0x11, 0x00


	//----- nvinfo : EIATTR_KPARAM_INFO
	.align		4
.L_34:
        /*0018*/ 	.byte	0x04, 0x17
        /*001a*/ 	.short	(.L_36 - .L_35)
.L_35:
        /*001c*/ 	.word	0x00000000
        /*0020*/ 	.short	0x0005
        /*0022*/ 	.short	0x0024
        /*0024*/ 	.byte	0x00, 0xf0, 0x11, 0x00


	//----- nvinfo : EIATTR_KPARAM_INFO
	.align		4
.L_36:
        /*0028*/ 	.byte	0x04, 0x17
        /*002a*/ 	.short	(.L_38 - .L_37)
.L_37:
        /*002c*/ 	.word	0x00000000
        /*0030*/ 	.short	0x0004
        /*0032*/ 	.short	0x0020
        /*0034*/ 	.byte	0x00, 0xf0, 0x11, 0x00


	//----- nvinfo : EIATTR_KPARAM_INFO
	.align		4
.L_38:
        /*0038*/ 	.byte	0x04, 0x17
        /*003a*/ 	.short	(.L_40 - .L_39)
.L_39:
        /*003c*/ 	.word	0x00000000
        /*0040*/ 	.short	0x0003
        /*0042*/ 	.short	0x0018
        /*0044*/ 	.byte	0x00, 0xf5, 0x21, 0x00


	//----- nvinfo : EIATTR_KPARAM_INFO
	.align		4
.L_40:
        /*0048*/ 	.byte	0x04, 0x17
        /*004a*/ 	.short	(.L_42 - .L_41)
.L_41:
        /*004c*/ 	.word	0x00000000
        /*0050*/ 	.short	0x0002
        /*0052*/ 	.short	0x0010
        /*0054*/ 	.byte	0x00, 0xf5, 0x21, 0x00


	//----- nvinfo : EIATTR_KPARAM_INFO
	.align		4
.L_42:
        /*0058*/ 	.byte	0x04, 0x17
        /*005a*/ 	.short	(.L_44 - .L_43)
.L_43:
        /*005c*/ 	.word	0x00000000
        /*0060*/ 	.short	0x0001
        /*0062*/ 	.short	0x0008
        /*0064*/ 	.byte	0x00, 0xf5, 0x21, 0x00


	//----- nvinfo : EIATTR_KPARAM_INFO
	.align		4
.L_44:
        /*0068*/ 	.byte	0x04, 0x17
        /*006a*/ 	.short	(.L_46 - .L_45)
.L_45:
        /*006c*/ 	.word	0x00000000
        /*0070*/ 	.short	0x0000
        /*0072*/ 	.short	0x0000
        /*0074*/ 	.byte	0x00, 0xf5, 0x21, 0x00


	//----- nvinfo : EIATTR_SPARSE_MMA_MASK
	.align		4
.L_46:
        /*0078*/ 	.byte	0x03, 0x50
        /*007a*/ 	.short	0x0000


	//----- nvinfo : EIATTR_MAXREG_COUNT
	.align		4
        /*007c*/ 	.byte	0x03, 0x1b
        /*007e*/ 	.short	0x00ff


	//----- nvinfo : EIATTR_MERCURY_ISA_VERSION
	.align		4
        /*0080*/ 	.byte	0x03, 0x5f
        /*0082*/ 	.short	0x0101


	//----- nvinfo : EIATTR_VRC_CTA_INIT_COUNT
	.align		4
        /*0084*/ 	.byte	0x02, 0x4a
	.zero		1
	.zero		1


	//----- nvinfo : EIATTR_EXIT_INSTR_OFFSETS
	.align		4
        /*0088*/ 	.byte	0x04, 0x1c
        /*008a*/ 	.short	(.L_48 - .L_47)


	//   ....[0]....
.L_47:
        /*008c*/ 	.word	0x00000510


	//----- nvinfo : EIATTR_CRS_STACK_SIZE
	.align		4
.L_48:
        /*0090*/ 	.byte	0x04, 0x1e
        /*0092*/ 	.short	(.L_50 - .L_49)
.L_49:
        /*0094*/ 	.word	0x00000000


	//----- nvinfo : EIATTR_CBANK_PARAM_SIZE
	.align		4
.L_50:
        /*0098*/ 	.byte	0x03, 0x19
        /*009a*/ 	.short	0x002c


	//----- nvinfo : EIATTR_PARAM_CBANK
	.align		4
        /*009c*/ 	.byte	0x04, 0x0a
        /*009e*/ 	.short	(.L_52 - .L_51)
	.align		4
.L_51:
        /*00a0*/ 	.word	index@(.nv.constant0._Z10freq_shiftPfS_S_S_jff)
        /*00a4*/ 	.short	0x0380
        /*00a6*/ 	.short	0x002c


	//----- nvinfo : EIATTR_SW_WAR
	.align		4
.L_52:
        /*00a8*/ 	.byte	0x04, 0x36
        /*00aa*/ 	.short	(.L_54 - .L_53)
.L_53:
        /*00ac*/ 	.word	0x00000008
.L_54:


//--------------------- .nv.callgraph             --------------------------
	.section	.nv.callgraph,"",@"SHT_CUDA_CALLGRAPH"
	.align	4
	.sectionentsize	8
	.align		4
        /*0000*/ 	.word	0x00000000
	.align		4
        /*0004*/ 	.word	0xffffffff
	.align		4
        /*0008*/ 	.word	0x00000000
	.align		4
        /*000c*/ 	.word	0xfffffffe
	.align		4
        /*0010*/ 	.word	0x00000000
	.align		4
        /*0014*/ 	.word	0xfffffffd
	.align		4
        /*0018*/ 	.word	0x00000000
	.align		4
        /*001c*/ 	.word	0xfffffffc


//--------------------- .nv.constant3             --------------------------
	.section	.nv.constant3,"a",@progbits
	.align	4
.nv.constant3:
	.type		fir_coef,@object
	.size		fir_coef,(.L_0 - fir_coef)
fir_coef:
	.zero		256
.L_0:


//--------------------- .text._Z8decimatePfS_j    --------------------------
	.section	.text._Z8decimatePfS_j,"ax",@progbits
	.align	128
        .global         _Z8decimatePfS_j
        .type           _Z8decimatePfS_j,@function
        .size           _Z8decimatePfS_j,(.L_x_17 - _Z8decimatePfS_j)
        .other          _Z8decimatePfS_j,@"STO_CUDA_ENTRY STV_DEFAULT"
_Z8decimatePfS_j:
.text._Z8decimatePfS_j:
[----:B------:R-:W-:Y:S01]  /*0000*/  LDC R1, c[0x0][0x37c] ;  /* 0x0000df00ff017b82 */ /* 0x000fe20000000800 */
[----:B------:R-:W0:Y:S07]  /*0010*/  S2R R6, SR_TID.X ;  /* 0x0000000000067919 */ /* 0x000e2e0000002100 */
[----:B------:R-:W0:Y:S01]  /*0020*/  S2UR UR12, SR_CTAID.X ;  /* 0x00000000000c79c3 */ /* 0x000e220000002500 */
[----:B------:R-:W1:Y:S01]  /*0030*/  LDCU.64 UR10, c[0x0][0x358] ;  /* 0x00006b00ff0a77ac */ /* 0x000e620008000a00 */
[----:B------:R-:W-:Y:S01]  /*0040*/  HFMA2 R0, -RZ, RZ, 0, 0 ;  /* 0x00000000ff007431 */ /* 0x000fe200000001ff */
[----:B0-----:R-:W-:-:S04]  /*0050*/  IADD3 R5, PT, PT, -R6, UR12, RZ ;  /* 0x0000000c06057c10 */ /* 0x001fc8000fffe1ff */
[----:B------:R-:W-:-:S13]  /*0060*/  ISETP.GE.AND P0, PT, R5, RZ, PT ;  /* 0x000000ff0500720c */ /* 0x000fda0003f06270 */
[----:B------:R-:W0:Y:S02]  /*0070*/  @P0 LDC.64 R2, c[0x0][0x380] ;  /* 0x0000e000ff020b82 */ /* 0x000e240000000a00 */
[----:B0-----:R-:W-:-:S05]  /*0080*/  @P0 IMAD.WIDE.U32 R2, R5, 0x4, R2 ;  /* 0x0000000405020825 */ /* 0x001fca00078e0002 */
[----:B-1----:R-:W2:Y:S01]  /*0090*/  @P0 LDG.E R0, desc[UR10][R2.64] ;  /* 0x0000000a02000981 */ /* 0x002ea2000c1e1900 */
[C---:B------:R-:W-:Y:S01]  /*00a0*/  SHF.L.U32 R4, R6.reuse, 0x2, RZ ;  /* 0x0000000206047819 */ /* 0x040fe200000006ff */
[----:B------:R-:W0:Y:S01]  /*00b0*/  S2UR UR5, SR_CgaCtaId ;  /* 0x00000000000579c3 */ /* 0x000e220000008800 */
[----:B------:R-:W-:Y:S01]  /*00c0*/  UMOV UR4, 0x400 ;  /* 0x0000040000047882 */ /* 0x000fe20000000000 */
[----:B------:R-:W-:Y:S01]  /*00d0*/  ISETP.NE.AND P0, PT, R6, RZ, PT ;  /* 0x000000ff0600720c */ /* 0x000fe20003f05270 */
[----:B------:R-:W1:Y:S05]  /*00e0*/  LDCU UR13, c[0x0][0x360] ;  /* 0x00006c00ff0d77ac */ /* 0x000e6a0008000800 */
[----:B------:R-:W2:Y:S01]  /*00f0*/  LDC R5, c[0x3][R4] ;  /* 0x00c0000004057b82 */ /* 0x000ea20000000800 */
[----:B0-----:R-:W-:-:S06]  /*0100*/  ULEA UR5, UR5, UR4, 0x18 ;  /* 0x0000000405057291 */ /* 0x001fcc000f8ec0ff */
[----:B------:R-:W-:Y:S01]  /*0110*/  LEA R7, R6, UR5, 0x2 ;  /* 0x0000000506077c11 */ /* 0x000fe2000f8e10ff */
[----:B--2---:R-:W-:-:S05]  /*0120*/  FMUL R0, R5, R0 ;  /* 0x0000000005007220 */ /* 0x004fca0000400000 */
[----:B------:R0:W-:Y:S01]  /*0130*/  STS [R7], R0 ;  /* 0x0000000007007388 */ /* 0x0001e20000000800 */
[----:B------:R-:W-:Y:S06]  /*0140*/  BAR.SYNC.DEFER_BLOCKING 0x0 ;  /* 0x0000000000007b1d */ /* 0x000fec0000010000 */
[----:B-1----:R-:W-:Y:S05]  /*0150*/  @P0 EXIT ;  /* 0x000000000000094d */ /* 0x002fea0003800000 */
[----:B------:R-:W-:-:S09]  /*0160*/  UISETP.GE.U32.AND UP0, UPT, UR13, 0x2, UPT ;  /* 0x000000020d00788c */ /* 0x000fd2000bf06070 */
[----:B------:R-:W-:Y:S05]  /*0170*/  BRA.U !UP0, `(.L_x_0) ;  /* 0x00000005085c7547 */ /* 0x000fea000b800000 */
[----:B0-----:R-:W0:Y:S01]  /*0180*/  LDS R0, [UR5] ;  /* 0x00000005ff007984 */ /* 0x001e220008000800 */
[----:B------:R-:W-:Y:S02]  /*0190*/  UIADD3 UR4, UPT, UPT, UR13, -0x2, URZ ;  /* 0xfffffffe0d047890 */ /* 0x000fe4000fffe0ff */
[----:B------:R-:W-:Y:S02]  /*01a0*/  UIADD3 UR6, UPT, UPT, UR13, -0x1, URZ ;  /* 0xffffffff0d067890 */ /* 0x000fe4000fffe0ff */
[----:B------:R-:W-:Y:S02]  /*01b0*/  UISETP.GE.U32.AND UP0, UPT, UR4, 0xf, UPT ;  /* 0x0000000f0400788c */ /* 0x000fe4000bf06070 */
[----:B------:R-:W-:Y:S01]  /*01c0*/  ULOP3.LUT UR8, UR6, 0xf, URZ, 0xc0, !UPT ;  /* 0x0000000f06087892 */ /* 0x000fe2000f8ec0ff */
[----:B------:R-:W-:-:S06]  /*01d0*/  UMOV UR4, 0x1 ;  /* 0x0000000100047882 */ /* 0x000fcc0000000000 */
[----:B------:R-:W-:Y:S05]  /*01e0*/  BRA.U !UP0, `(.L_x_1) ;  /* 0x00000001087c7547 */ /* 0x000fea000b800000 */
[----:B------:R-:W-:Y:S02]  /*01f0*/  ULOP3.LUT UR4, UR6, 0xfffffff0, URZ, 0xc0, !UPT ;  /* 0xfffffff006047892 */ /* 0x000fe4000f8ec0ff */
[----:B------:R-:W-:Y:S02]  /*0200*/  UIADD3 UR9, UPT, UPT, UR5, 0x20, URZ ;  /* 0x0000002005097890 */ /* 0x000fe4000fffe0ff */
[----:B------:R-:W-:-:S03]  /*0210*/  UIADD3 UR7, UPT, UPT, -UR4, URZ, URZ ;  /* 0x000000ff04077290 */ /* 0x000fc6000fffe1ff */
[----:B------:R-:W-:-:S09]  /*0220*/  UMOV UR4, URZ ;  /* 0x000000ff00047c82 */ /* 0x000fd20008000000 */
.L_x_2:
[----:B------:R-:W0:Y:S01]  /*0230*/  LDS.128 R4, [UR9+-0x20] ;  /* 0xffffe009ff047984 */ /* 0x000e220008000c00 */
[----:B------:R-:W-:Y:S02]  /*0240*/  UIADD3 UR7, UPT, UPT, UR7, 0x10, URZ ;  /* 0x0000001007077890 */ /* 0x000fe4000fffe0ff */
[----:B------:R-:W-:Y:S01]  /*0250*/  UIADD3 UR4, UPT, UPT, UR4, 0x10, URZ ;  /* 0x0000001004047890 */ /* 0x000fe2000fffe0ff */
[----:B------:R-:W1:Y:S01]  /*0260*/  LDS.128 R12, [UR9+-0x10] ;  /* 0xfffff009ff0c7984 */ /* 0x000e620008000c00 */
[----:B------:R-:W-:-:S03]  /*0270*/  UISETP.NE.AND UP0, UPT, UR7, URZ, UPT ;  /* 0x000000ff0700728c */ /* 0x000fc6000bf05270 */
[----:B------:R-:W2:Y:S04]  /*0280*/  LDS.128 R8, [UR9] ;  /* 0x00000009ff087984 */ /* 0x000ea80008000c00 */
[----:B------:R-:W3:Y:S04]  /*0290*/  LDS.128 R16, [UR9+0x10] ;  /* 0x00001009ff107984 */ /* 0x000ee80008000c00 */
[----:B------:R-:W4:Y:S01]  /*02a0*/  LDS R3, [UR9+0x20] ;  /* 0x00002009ff037984 */ /* 0x000f220008000800 */
[----:B------:R-:W-:Y:S01]  /*02b0*/  UIADD3 UR9, UPT, UPT, UR9, 0x40, URZ ;  /* 0x0000004009097890 */ /* 0x000fe2000fffe0ff */
[----:B0-----:R-:W-:-:S04]  /*02c0*/  FADD R5, R5, R0 ;  /* 0x0000000005057221 */ /* 0x001fc80000000000 */
[----:B------:R-:W-:-:S04]  /*02d0*/  FADD R6, R5, R6 ;  /* 0x0000000605067221 */ /* 0x000fc80000000000 */
[----:B------:R-:W-:-:S04]  /*02e0*/  FADD R7, R6, R7 ;  /* 0x0000000706077221 */ /* 0x000fc80000000000 */
[----:B-1----:R-:W-:-:S04]  /*02f0*/  FADD R12, R7, R12 ;  /* 0x0000000c070c7221 */ /* 0x002fc80000000000 */
[----:B------:R-:W-:-:S04]  /*0300*/  FADD R13, R12, R13 ;  /* 0x0000000d0c0d7221 */ /* 0x000fc80000000000 */
[----:B------:R-:W-:-:S04]  /*0310*/  FADD R14, R13, R14 ;  /* 0x0000000e0d0e7221 */ /* 0x000fc80000000000 */
[----:B------:R-:W-:-:S04]  /*0320*/  FADD R15, R14, R15 ;  /* 0x0000000f0e0f7221 */ /* 0x000fc80000000000 */
[----:B--2---:R-:W-:-:S04]  /*0330*/  FADD R8, R15, R8 ;  /* 0x000000080f087221 */ /* 0x004fc80000000000 */
[----:B------:R-:W-:-:S04]  /*0340*/  FADD R9, R8, R9 ;  /* 0x0000000908097221 */ /* 0x000fc80000000000 */
[----:B------:R-:W-:-:S04]  /*0350*/  FADD R10, R9, R10 ;  /* 0x0000000a090a7221 */ /* 0x000fc80000000000 */
[----:B------:R-:W-:-:S04]  /*0360*/  FADD R11, R10, R11 ;  /* 0x0000000b0a0b7221 */ /* 0x000fc80000000000 */
[----:B---3--:R-:W-:-:S04]  /*0370*/  FADD R16, R11, R16 ;  /* 0x000000100b107221 */ /* 0x008fc80000000000 */
[----:B------:R-:W-:-:S04]  /*0380*/  FADD R17, R16, R17 ;  /* 0x0000001110117221 */ /* 0x000fc80000000000 */
[----:B------:R-:W-:-:S04]  /*0390*/  FADD R18, R17, R18 ;  /* 0x0000001211127221 */ /* 0x000fc80000000000 */
[----:B------:R-:W-:-:S04]  /*03a0*/  FADD R18, R18, R19 ;  /* 0x0000001312127221 */ /* 0x000fc80000000000 */
[----:B----4-:R-:W-:Y:S01]  /*03b0*/  FADD R0, R18, R3 ;  /* 0x0000000312007221 */ /* 0x010fe20000000000 */
[----:B------:R-:W-:Y:S06]  /*03c0*/  BRA.U UP0, `(.L_x_2) ;  /* 0xfffffffd00987547 */ /* 0x000fec000b83ffff */
[----:B------:R-:W-:-:S12]  /*03d0*/  UIADD3 UR4, UPT, UPT, UR4, 0x1, URZ ;  /* 0x0000000104047890 */ /* 0x000fd8000fffe0ff */
.L_x_1:
[----:B------:R-:W-:-:S09]  /*03e0*/  UISETP.NE.AND UP0, UPT, UR8, URZ, UPT ;  /* 0x000000ff0800728c */ /* 0x000fd2000bf05270 */
[----:B------:R-:W-:Y:S05]  /*03f0*/  BRA.U !UP0, `(.L_x_3) ;  /* 0x0000000108b87547 */ /* 0x000fea000b800000 */
[----:B------:R-:W-:Y:S02]  /*0400*/  UISETP.GE.U32.AND UP0, UPT, UR8, 0x8, UPT ;  /* 0x000000080800788c */ /* 0x000fe4000bf06070 */
[----:B------:R-:W-:-:S04]  /*0410*/  ULOP3.LUT UR7, UR6, 0x7, URZ, 0xc0, !UPT ;  /* 0x0000000706077892 */ /* 0x000fc8000f8ec0ff */
[----:B------:R-:W-:-:S03]  /*0420*/  UISETP.NE.AND UP1, UPT, UR7, URZ, UPT ;  /* 0x000000ff0700728c */ /* 0x000fc6000bf25270 */
[----:B------:R-:W-:Y:S08]  /*0430*/  BRA.U !UP0, `(.L_x_4) ;  /* 0x0000000108487547 */ /* 0x000ff0000b800000 */
[----:B------:R-:W-:Y:S02]  /*0440*/  ULEA UR8, UR4, UR5, 0x2 ;  /* 0x0000000504087291 */ /* 0x000fe4000f8e10ff */
[----:B------:R-:W-:-:S07]  /*0450*/  UIADD3 UR4, UPT, UPT, UR4, 0x8, URZ ;  /* 0x0000000804047890 */ /* 0x000fce000fffe0ff */
[----:B------:R-:W0:Y:S04]  /*0460*/  LDS R3, [UR8] ;  /* 0x00000008ff037984 */ /* 0x000e280008000800 */
[----:B------:R-:W1:Y:S04]  /*0470*/  LDS R2, [UR8+0x4] ;  /* 0x00000408ff027984 */ /* 0x000e680008000800 */
[----:B------:R-:W2:Y:S04]  /*0480*/  LDS R5, [UR8+0x8] ;  /* 0x00000808ff057984 */ /* 0x000ea80008000800 */
[----:B------:R-:W3:Y:S04]  /*0490*/  LDS R7, [UR8+0xc] ;  /* 0x00000c08ff077984 */ /* 0x000ee80008000800 */
[----:B------:R-:W4:Y:S04]  /*04a0*/  LDS R9, [UR8+0x10] ;  /* 0x00001008ff097984 */ /* 0x000f280008000800 */
[----:B------:R-:W5:Y:S04]  /*04b0*/  LDS R11, [UR8+0x14] ;  /* 0x00001408ff0b7984 */ /* 0x000f680008000800 */
[----:B------:R-:W5:Y:S04]  /*04c0*/  LDS R13, [UR8+0x18] ;  /* 0x00001808ff0d7984 */ /* 0x000f680008000800 */
[----:B------:R-:W5:Y:S01]  /*04d0*/  LDS R15, [UR8+0x1c] ;  /* 0x00001c08ff0f7984 */ /* 0x000f620008000800 */
[----:B0-----:R-:W-:-:S04]  /*04e0*/  FADD R3, R0, R3 ;  /* 0x0000000300037221 */ /* 0x001fc80000000000 */
[----:B-1----:R-:W-:-:S04]  /*04f0*/  FADD R2, R3, R2 ;  /* 0x0000000203027221 */ /* 0x002fc80000000000 */
[----:B--2---:R-:W-:-:S04]  /*0500*/  FADD R2, R2, R5 ;  /* 0x0000000502027221 */ /* 0x004fc80000000000 */
[----:B---3--:R-:W-:-:S04]  /*0510*/  FADD R2, R2, R7 ;  /* 0x0000000702027221 */ /* 0x008fc80000000000 */
[----:B----4-:R-:W-:-:S04]  /*0520*/  FADD R2, R2, R9 ;  /* 0x0000000902027221 */ /* 0x010fc80000000000 */
[----:B-----5:R-:W-:-:S04]  /*0530*/  FADD R2, R2, R11 ;  /* 0x0000000b02027221 */ /* 0x020fc80000000000 */
[----:B------:R-:W-:-:S04]  /*0540*/  FADD R2, R2, R13 ;  /* 0x0000000d02027221 */ /* 0x000fc80000000000 */
[----:B------:R-:W-:-:S07]  /*0550*/  FADD R0, R2, R15 ;  /* 0x0000000f02007221 */ /* 0x000fce0000000000 */
.L_x_4:
        /* <DEDUP_REMOVED lines=10> */
[----:B------:R-:W3:Y:S01]  /*0600*/  LDS R7, [UR7+0xc] ;  /* 0x00000c07ff077984 */ /* 0x000ee20008000800 */
[----:B0-----:R-:W-:-:S04]  /*0610*/  FADD R3, R0, R3 ;  /* 0x0000000300037221 */ /* 0x001fc80000000000 */
[----:B-1----:R-:W-:-:S04]  /*0620*/  FADD R2, R3, R2 ;  /* 0x0000000203027221 */ /* 0x002fc80000000000 */
[----:B--2---:R-:W-:-:S04]  /*0630*/  FADD R2, R2, R5 ;  /* 0x0000000502027221 */ /* 0x004fc80000000000 */
[----:B---3--:R-:W-:-:S07]  /*0640*/  FADD R0, R2, R7 ;  /* 0x0000000702007221 */ /* 0x008fce0000000000 */
.L_x_5:
[----:B------:R-:W-:Y:S05]  /*0650*/  BRA.U !UP1, `(.L_x_3) ;  /* 0x0000000109207547 */ /* 0x000fea000b800000 */
[----:B------:R-:W-:Y:S02]  /*0660*/  ULEA UR4, UR4, UR5, 0x2 ;  /* 0x0000000504047291 */ /* 0x000fe4000f8e10ff */
[----:B------:R-:W-:-:S12]  /*0670*/  UIADD3 UR6, UPT, UPT, -UR6, URZ, URZ ;  /* 0x000000ff06067290 */ /* 0x000fd8000fffe1ff */
.L_x_6:
[----:B------:R-:W0:Y:S01]  /*0680*/  LDS R3, [UR4] ;  /* 0x00000004ff037984 */ /* 0x000e220008000800 */
[----:B------:R-:W-:Y:S02]  /*0690*/  UIADD3 UR6, UPT, UPT, UR6, 0x1, URZ ;  /* 0x0000000106067890 */ /* 0x000fe4000fffe0ff */
[----:B------:R-:W-:Y:S02]  /*06a0*/  UIADD3 UR4, UPT, UPT, UR4, 0x4, URZ ;  /* 0x0000000404047890 */ /* 0x000fe4000fffe0ff */
[----:B------:R-:W-:Y:S01]  /*06b0*/  UISETP.NE.AND UP0, UPT, UR6, URZ, UPT ;  /* 0x000000ff0600728c */ /* 0x000fe2000bf05270 */
[----:B0-----:R-:W-:-:S08]  /*06c0*/  FADD R0, R3, R0 ;  /* 0x0000000003007221 */ /* 0x001fd00000000000 */
[----:B------:R-:W-:Y:S05]  /*06d0*/  BRA.U UP0, `(.L_x_6) ;  /* 0xfffffffd00e87547 */ /* 0x000fea000b83ffff */
.L_x_3:
[----:B0-----:R1:W-:Y:S02]  /*06e0*/  STS [UR5], R0 ;  /* 0x00000000ff007988 */ /* 0x0013e40008000805 */
.L_x_0:
[----:B------:R-:W0:Y:S02]  /*06f0*/  LDC R6, c[0x0][0x390] ;  /* 0x0000e400ff067b82 */ /* 0x000e240000000800 */
[----:B01----:R-:W0:Y:S01]  /*0700*/  I2F.U32.RP R0, R6 ;  /* 0x0000000600007306 */ /* 0x003e220000209000 */
[----:B------:R-:W-:-:S07]  /*0710*/  ISETP.NE.U32.AND P2, PT, R6, RZ, PT ;  /* 0x000000ff0600720c */ /* 0x000fce0003f45070 */
[----:B0-----:R-:W0:Y:S02]  /*0720*/  MUFU.RCP R0, R0 ;  /* 0x0000000000007308 */ /* 0x001e240000001000 */
[----:B0-----:R-:W-:Y:S02]  /*0730*/  IADD3 R2, PT, PT, R0, 0xffffffe, RZ ;  /* 0x0ffffffe00027810 */ /* 0x001fe40007ffe0ff */
[----:B------:R-:W-:-:S04]  /*0740*/  LOP3.LUT R0, RZ, R6, RZ, 0x33, !PT ;  /* 0x00000006ff007212 */ /* 0x000fc800078e33ff */
[----:B------:R0:W1:Y:S02]  /*0750*/  F2I.FTZ.U32.TRUNC.NTZ R3, R2 ;  /* 0x0000000200037305 */ /* 0x000064000021f000 */
[----:B0-----:R-:W-:Y:S01]  /*0760*/  HFMA2 R2, -RZ, RZ, 0, 0 ;  /* 0x00000000ff027431 */ /* 0x001fe200000001ff */
[----:B-1----:R-:W-:-:S05]  /*0770*/  IADD3 R5, PT, PT, RZ, -R3, RZ ;  /* 0x80000003ff057210 */ /* 0x002fca0007ffe0ff */
[----:B------:R-:W-:-:S04]  /*0780*/  IMAD R5, R5, R6, RZ ;  /* 0x0000000605057224 */ /* 0x000fc800078e02ff */
[----:B------:R-:W-:-:S06]  /*0790*/  IMAD.HI.U32 R3, R3, R5, R2 ;  /* 0x0000000503037227 */ /* 0x000fcc00078e0002 */
[----:B------:R-:W-:-:S05]  /*07a0*/  IMAD.HI.U32 R4, R3, UR12, RZ ;  /* 0x0000000c03047c27 */ /* 0x000fca000f8e00ff */
[----:B------:R-:W-:-:S05]  /*07b0*/  IADD3 R3, PT, PT, -R4, RZ, RZ ;  /* 0x000000ff04037210 */ /* 0x000fca0007ffe1ff */
[----:B------:R-:W-:-:S05]  /*07c0*/  IMAD R3, R6, R3, UR12 ;  /* 0x0000000c06037e24 */ /* 0x000fca000f8e0203 */
[----:B------:R-:W-:-:S13]  /*07d0*/  ISETP.GE.U32.AND P0, PT, R3, R6, PT ;  /* 0x000000060300720c */ /* 0x000fda0003f06070 */
[----:B------:R-:W-:-:S04]  /*07e0*/  @P0 IADD3 R3, PT, PT, R3, -R6, RZ ;  /* 0x8000000603030210 */ /* 0x000fc80007ffe0ff */
[----:B------:R-:W-:-:S13]  /*07f0*/  ISETP.GE.U32.AND P1, PT, R3, R6, PT ;  /* 0x000000060300720c */ /* 0x000fda0003f26070 */
[----:B------:R-:W-:-:S04]  /*0800*/  @P1 IADD3 R3, PT, PT, R3, -R6, RZ ;  /* 0x8000000603031210 */ /* 0x000fc80007ffe0ff */
[----:B------:R-:W-:-:S04]  /*0810*/  SEL R3, R0, R3, !P2 ;  /* 0x0000000300037207 */ /* 0x000fc80005000000 */
[----:B------:R-:W-:-:S13]  /*0820*/  ISETP.NE.AND P3, PT, R3, RZ, PT ;  /* 0x000000ff0300720c */ /* 0x000fda0003f65270 */
[----:B------:R-:W-:Y:S05]  /*0830*/  @P3 EXIT ;  /* 0x000000000000394d */ /* 0x000fea0003800000 */
[----:B------:R-:W0:Y:S01]  /*0840*/  LDS R7, [UR5] ;  /* 0x00000005ff077984 */ /* 0x000e220008000800 */
[----:B------:R-:W1:Y:S01]  /*0850*/  LDC.64 R2, c[0x0][0x388] ;  /* 0x0000e200ff027b82 */ /* 0x000e620000000a00 */
[----:B------:R-:W-:-:S04]  /*0860*/  @P0 IADD3 R4, PT, PT, R4, 0x1, RZ ;  /* 0x0000000104040810 */ /* 0x000fc80007ffe0ff */
[----:B------:R-:W-:-:S04]  /*0870*/  @P1 IADD3 R4, PT, PT, R4, 0x1, RZ ;  /* 0x0000000104041810 */ /* 0x000fc80007ffe0ff */
[----:B------:R-:W-:-:S05]  /*0880*/  SEL R5, R0, R4, !P2 ;  /* 0x0000000400057207 */ /* 0x000fca0005000000 */
[----:B-1----:R-:W-:-:S05]  /*0890*/  IMAD.WIDE.U32 R2, R5, 0x4, R2 ;  /* 0x0000000405027825 */ /* 0x002fca00078e0002 */
[----:B0-----:R-:W-:Y:S01]  /*08a0*/  STG.E desc[UR10][R2.64], R7 ;  /* 0x0000000702007986 */ /* 0x001fe2000c10190a */
[----:B------:R-:W-:Y:S05]  /*08b0*/  EXIT ;  /* 0x000000000000794d */ /* 0x000fea0003800000 */
.L_x_7:
[----:B------:R-:W-:-:S00]  /*08c0*/  BRA `(.L_x_7) ;  /* 0xfffffffc00fc7947 */ /* 0x000fc0000383ffff */
[----:B------:R-:W-:-:S00]  /*08d0*/  NOP ;  /* 0x0000000000007918 */ /* 0x000fc00000000000 */
        /* <DEDUP_REMOVED lines=10> */
.L_x_17:


//--------------------- .text._Z10freq_shiftPfS_S_S_jff --------------------------
	.section	.text._Z10freq_shiftPfS_S_S_jff,"ax",@progbits
	.align	128
        .global         _Z10freq_shiftPfS_S_S_jff
        .type           _Z10freq_shiftPfS_S_S_jff,@function
        .size           _Z10freq_shiftPfS_S_S_jff,(.L_x_16 - _Z10freq_shiftPfS_S_S_jff)
        .other          _Z10freq_shiftPfS_S_S_jff,@"STO_CUDA_ENTRY STV_DEFAULT"
_Z10freq_shiftPfS_S_S_jff:
.text._Z10freq_shiftPfS_S_S_jff:
[----:B------:R-:W-:Y:S01]  /*0000*/  LDC R1, c[0x0][0x37c] ;  /* 0x0000df00ff017b82 */ /* 0x000fe20000000800 */
[----:B------:R-:W0:Y:S01]  /*0010*/  LDCU UR4, c[0x0][0x3a8] ;  /* 0x00007500ff0477ac */ /* 0x000e220008000800 */
[----:B------:R-:W1:Y:S06]  /*0020*/  S2R R3, SR_TID.X ;  /* 0x0000000000037919 */ /* 0x000e6c0000002100 */
[----:B------:R-:W1:Y:S01]  /*0030*/  LDC R4, c[0x0][0x360] ;  /* 0x0000d800ff047b82 */ /* 0x000e620000000800 */
[----:B------:R-:W-:Y:S01]  /*0040*/  IMAD.MOV.U32 R8, RZ, RZ, 0x1 ;  /* 0x00000001ff087424 */ /* 0x000fe200078e00ff */
[----:B------:R-:W2:Y:S01]  /*0050*/  LDCU.64 UR6, c[0x0][0x3a0] ;  /* 0x00007400ff0677ac */ /* 0x000ea20008000a00 */
[----:B------:R-:W-:Y:S01]  /*0060*/  BSSY.RECONVERGENT B0, `(.L_x_8) ;  /* 0x000001b000007945 */ /* 0x000fe20003800200 */
[----:B0-----:R-:W0:Y:S04]  /*0070*/  F2F.F64.F32 R6, UR4 ;  /* 0x0000000400067d10 */ /* 0x001e280008201800 */
[----:B------:R-:W1:Y:S04]  /*0080*/  S2UR UR4, SR_CTAID.X ;  /* 0x00000000000479c3 */ /* 0x000e680000002500 */
[----:B0-----:R-:W0:Y:S01]  /*0090*/  MUFU.RCP64H R9, R7 ;  /* 0x0000000700097308 */ /* 0x001e220000001800 */
[----:B-1----:R-:W-:Y:S01]  /*00a0*/  IMAD R4, R4, UR4, R3 ;  /* 0x0000000404047c24 */ /* 0x002fe2000f8e0203 */
[----:B------:R-:W1:Y:S06]  /*00b0*/  LDCU.64 UR4, c[0x0][0x358] ;  /* 0x00006b00ff0477ac */ /* 0x000e6c0008000a00 */
[----:B--2---:R-:W2:Y:S01]  /*00c0*/  F2F.F64.F32 R2, UR7 ;  /* 0x0000000700027d10 */ /* 0x004ea20008201800 */
[----:B------:R-:W-:Y:S01]  /*00d0*/  VIADD R0, R4, UR6 ;  /* 0x0000000604007c36 */ /* 0x000fe20008000000 */
[----:B0-----:R-:W-:-:S08]  /*00e0*/  DFMA R10, -R6, R8, 1 ;  /* 0x3ff00000060a742b */ /* 0x001fd00000000108 */
[----:B------:R-:W-:Y:S02]  /*00f0*/  DFMA R12, R10, R10, R10 ;  /* 0x0000000a0a0c722b */ /* 0x000fe4000000000a */
[----:B------:R-:W0:Y:S06]  /*0100*/  I2F.F64.U32 R10, R0 ;  /* 0x00000000000a7312 */ /* 0x000e2c0000201800 */
[----:B------:R-:W-:Y:S02]  /*0110*/  DFMA R12, R8, R12, R8 ;  /* 0x0000000c080c722b */ /* 0x000fe40000000008 */
[----:B--2---:R-:W-:-:S06]  /*0120*/  DADD R8, R2, R2 ;  /* 0x0000000002087229 */ /* 0x004fcc0000000002 */
[----:B------:R-:W-:Y:S02]  /*0130*/  DFMA R2, -R6, R12, 1 ;  /* 0x3ff000000602742b */ /* 0x000fe4000000010c */
[----:B0-----:R-:W-:-:S06]  /*0140*/  DMUL R8, R8, R10 ;  /* 0x0000000a08087228 */ /* 0x001fcc0000000000 */
[----:B------:R-:W-:-:S04]  /*0150*/  DFMA R2, R12, R2, R12 ;  /* 0x000000020c02722b */ /* 0x000fc8000000000c */
[----:B------:R-:W-:-:S04]  /*0160*/  FSETP.GEU.AND P1, PT, |R9|, 6.5827683646048100446e-37, PT ;  /* 0x036000000900780b */ /* 0x000fc80003f2e200 */
[----:B------:R-:W-:-:S08]  /*0170*/  DMUL R10, R8, R2 ;  /* 0x00000002080a7228 */ /* 0x000fd00000000000 */
[----:B------:R-:W-:-:S08]  /*0180*/  DFMA R12, -R6, R10, R8 ;  /* 0x0000000a060c722b */ /* 0x000fd00000000108 */
[----:B------:R-:W-:-:S10]  /*0190*/  DFMA R2, R2, R12, R10 ;  /* 0x0000000c0202722b */ /* 0x000fd4000000000a */
[----:B------:R-:W-:-:S05]  /*01a0*/  FFMA R5, RZ, R7, R3 ;  /* 0x00000007ff057223 */ /* 0x000fca0000000003 */
[----:B------:R-:W-:-:S13]  /*01b0*/  FSETP.GT.AND P0, PT, |R5|, 1.469367938527859385e-39, PT ;  /* 0x001000000500780b */ /* 0x000fda0003f04200 */
[----:B-1----:R-:W-:Y:S05]  /*01c0*/  @P0 BRA P1, `(.L_x_9) ;  /* 0x0000000000100947 */ /* 0x002fea0000800000 */
[----:B------:R-:W-:-:S07]  /*01d0*/  MOV R0, 0x1f0 ;  /* 0x000001f000007802 */ /* 0x000fce0000000f00 */
[----:B------:R-:W-:Y:S05]  /*01e0*/  CALL.REL.NOINC `($__internal_0_$__cuda_sm20_div_rn_f64_full) ;  /* 0x0000000000cc7944 */ /* 0x000fea0003c00000 */
[----:B------:R-:W-:Y:S02]  /*01f0*/  IMAD.MOV.U32 R2, RZ, RZ, R12 ;  /* 0x000000ffff027224 */ /* 0x000fe400078e000c */
[----:B------:R-:W-:-:S07]  /*0200*/  IMAD.MOV.U32 R3, RZ, RZ, R13 ;  /* 0x000000ffff037224 */ /* 0x000fce00078e000d */
.L_x_9:
[----:B------:R-:W-:Y:S05]  /*0210*/  BSYNC.RECONVERGENT B0 ;  /* 0x0000000000007941 */ /* 0x000fea0003800200 */
.L_x_8:
[----:B------:R-:W0:Y:S08]  /*0220*/  LDC.64 R10, c[0x0][0x388] ;  /* 0x0000e200ff0a7b82 */ /* 0x000e300000000a00 */
[----:B------:R-:W1:Y:S01]  /*0230*/  LDC.64 R8, c[0x0][0x380] ;  /* 0x0000e000ff087b82 */ /* 0x000e620000000a00 */
[----:B0-----:R-:W-:-:S05]  /*0240*/  IMAD.WIDE.U32 R10, R4, 0x4, R10 ;  /* 0x00000004040a7825 */ /* 0x001fca00078e000a */
[----:B------:R0:W2:Y:S01]  /*0250*/  LDG.E R5, desc[UR4][R10.64] ;  /* 0x000000040a057981 */ /* 0x0000a2000c1e1900 */
[----:B-1----:R-:W-:-:S05]  /*0260*/  IMAD.WIDE.U32 R8, R4, 0x4, R8 ;  /* 0x0000000404087825 */ /* 0x002fca00078e0008 */
[----:B------:R1:W3:Y:S01]  /*0270*/  LDG.E R6, desc[UR4][R8.64] ;  /* 0x0000000408067981 */ /* 0x0002e2000c1e1900 */
[----:B------:R-:W4:Y:S02]  /*0280*/  F2F.F32.F64 R7, R2 ;  /* 0x0000000200077310 */ /* 0x000f240000301000 */
[----:B----4-:R-:W-:-:S06]  /*0290*/  FADD R12, R7, R7 ;  /* 0x00000007070c7221 */ /* 0x010fcc0000000000 */
[----:B------:R-:W4:Y:S01]  /*02a0*/  FRND R0, R12 ;  /* 0x0000000c00007307 */ /* 0x000f220000201000 */
[----:B------:R-:W-:Y:S02]  /*02b0*/  IMAD.MOV.U32 R16, RZ, RZ, 0x3f17acc9 ;  /* 0x3f17acc9ff107424 */ /* 0x000fe400078e00ff */
[----:B------:R-:W-:-:S05]  /*02c0*/  IMAD.MOV.U32 R18, RZ, RZ, 0x3e684e12 ;  /* 0x3e684e12ff127424 */ /* 0x000fca00078e00ff */
[----:B------:R-:W5:Y:S01]  /*02d0*/  F2I.NTZ R13, R12 ;  /* 0x0000000c000d7305 */ /* 0x000f620000203100 */
[----:B----4-:R-:W-:-:S07]  /*02e0*/  FFMA R0, R0, -0.5, R7 ;  /* 0xbf00000000007823 */ /* 0x010fce0000000007 */
[----:B------:R-:W4:Y:S01]  /*02f0*/  FRND.TRUNC R14, R7 ;  /* 0x00000007000e7307 */ /* 0x000f22000020d000 */
[----:B------:R-:W-:-:S04]  /*0300*/  FMUL R15, R0, R0 ;  /* 0x00000000000f7220 */ /* 0x000fc80000400000 */
[C---:B0-----:R-:W-:Y:S01]  /*0310*/  FFMA R10, R15.reuse, -R16, 2.550144195556640625 ;  /* 0x402335900f0a7423 */ /* 0x041fe20000000810 */
[C---:B-1----:R-:W-:Y:S01]  /*0320*/  FFMA R8, R15.reuse, R18, -1.334560394287109375 ;  /* 0xbfaad2e00f087423 */ /* 0x042fe20000000012 */
[----:B------:R-:W-:Y:S02]  /*0330*/  FFMA R3, R0, R15, RZ ;  /* 0x0000000f00037223 */ /* 0x000fe400000000ff */
[C---:B------:R-:W-:Y:S01]  /*0340*/  FFMA R2, R15.reuse, R10, -5.1677198410034179688 ;  /* 0xc0a55df60f027423 */ /* 0x040fe2000000000a */
[----:B------:R-:W-:-:S03]  /*0350*/  FFMA R8, R15, R8, 4.0586924552917480469 ;  /* 0x4081e0cf0f087423 */ /* 0x000fc60000000008 */
[----:B------:R-:W-:Y:S01]  /*0360*/  FFMA R3, R2, R3, RZ ;  /* 0x0000000302037223 */ /* 0x000fe200000000ff */
[----:B------:R-:W-:Y:S01]  /*0370*/  FFMA R8, R15, R8, -4.9348020553588867188 ;  /* 0xc09de9e60f087423 */ /* 0x000fe20000000008 */
[C---:B-----5:R-:W-:Y:S02]  /*0380*/  LOP3.LUT R2, R13.reuse, 0x1, RZ, 0xc0, !PT ;  /* 0x000000010d027812 */ /* 0x060fe400078ec0ff */
[C---:B------:R-:W-:Y:S01]  /*0390*/  LOP3.LUT P2, RZ, R13.reuse, 0x2, RZ, 0xc0, !PT ;  /* 0x000000020dff7812 */ /* 0x040fe2000784c0ff */
[----:B------:R-:W-:Y:S02]  /*03a0*/  VIADD R13, R13, 0x1 ;  /* 0x000000010d0d7836 */ /* 0x000fe40000000000 */
[----:B------:R-:W-:Y:S01]  /*03b0*/  FFMA R15, R15, R8, 1 ;  /* 0x3f8000000f0f7423 */ /* 0x000fe20000000008 */
[----:B----4-:R-:W-:Y:S01]  /*03c0*/  FSETP.NEU.AND P4, PT, R14, R7, PT ;  /* 0x000000070e00720b */ /* 0x010fe20003f8d000 */
[----:B------:R-:W-:Y:S01]  /*03d0*/  FFMA R0, R0, 3.1415927410125732422, R3 ;  /* 0x40490fdb00007823 */ /* 0x000fe20000000003 */
[----:B------:R-:W-:Y:S01]  /*03e0*/  ISETP.NE.U32.AND P1, PT, R2, 0x1, PT ;  /* 0x000000010200780c */ /* 0x000fe20003f25070 */
[----:B------:R-:W0:Y:S01]  /*03f0*/  LDC.64 R8, c[0x0][0x390] ;  /* 0x0000e400ff087b82 */ /* 0x000e220000000a00 */
[----:B------:R-:W-:-:S02]  /*0400*/  LOP3.LUT P3, RZ, R13, 0x2, RZ, 0xc0, !PT ;  /* 0x000000020dff7812 */ /* 0x000fc4000786c0ff */
[----:B------:R-:W-:-:S05]  /*0410*/  FSETP.GT.AND P0, PT, |R7|, 16777216, PT ;  /* 0x4b8000000700780b */ /* 0x000fca0003f04200 */
[----:B------:R-:W1:Y:S01]  /*0420*/  LDC.64 R2, c[0x0][0x398] ;  /* 0x0000e600ff027b82 */ /* 0x000e620000000a00 */
[----:B------:R-:W-:Y:S02]  /*0430*/  FSEL R10, R15, R0, !P1 ;  /* 0x000000000f0a7208 */ /* 0x000fe40004800000 */
[----:B------:R-:W-:Y:S02]  /*0440*/  FSEL R0, R0, R15, !P1 ;  /* 0x0000000f00007208 */ /* 0x000fe40004800000 */
[----:B------:R-:W-:Y:S01]  /*0450*/  FSEL R10, R10, -R10, !P2 ;  /* 0x8000000a0a0a7208 */ /* 0x000fe20005000000 */
[----:B------:R-:W-:Y:S02]  /*0460*/  @!P4 FMUL R10, RZ, R7 ;  /* 0x00000007ff0ac220 */ /* 0x000fe40000400000 */
[----:B------:R-:W-:Y:S02]  /*0470*/  @P3 FADD R0, RZ, -R0 ;  /* 0x80000000ff003221 */ /* 0x000fe40000000000 */
[----:B------:R-:W-:Y:S01]  /*0480*/  @P0 FADD R0, R10, 1 ;  /* 0x3f8000000a000421 */ /* 0x000fe20000000000 */
[----:B0-----:R-:W-:-:S04]  /*0490*/  IMAD.WIDE.U32 R8, R4, 0x4, R8 ;  /* 0x0000000404087825 */ /* 0x001fc800078e0008 */
[----:B-1----:R-:W-:-:S04]  /*04a0*/  IMAD.WIDE.U32 R2, R4, 0x4, R2 ;  /* 0x0000000404027825 */ /* 0x002fc800078e0002 */
[-C--:B--2---:R-:W-:Y:S01]  /*04b0*/  FMUL R7, R10, R5.reuse ;  /* 0x000000050a077220 */ /* 0x084fe20000400000 */
[----:B------:R-:W-:-:S03]  /*04c0*/  FMUL R5, R0, R5 ;  /* 0x0000000500057220 */ /* 0x000fc60000400000 */
[-C--:B---3--:R-:W-:Y:S01]  /*04d0*/  FFMA R7, R0, R6.reuse, -R7 ;  /* 0x0000000600077223 */ /* 0x088fe20000000807 */
[----:B------:R-:W-:-:S04]  /*04e0*/  FFMA R5, R10, R6, R5 ;  /* 0x000000060a057223 */ /* 0x000fc80000000005 */
[----:B------:R-:W-:Y:S04]  /*04f0*/  STG.E desc[UR4][R8.64], R7 ;  /* 0x0000000708007986 */ /* 0x000fe8000c101904 */
[----:B------:R-:W-:Y:S01]  /*0500*/  STG.E desc[UR4][R2.64], R5 ;  /* 0x0000000502007986 */ /* 0x000fe2000c101904 */
[----:B------:R-:W-:Y:S05]  /*0510*/  EXIT ;  /* 0x000000000000794d */ /* 0x000fea0003800000 */
        .weak           $__internal_0_$__cuda_sm20_div_rn_f64_full
        .type           $__internal_0_$__cuda_sm20_div_rn_f64_full,@function
        .size           $__internal_0_$__cuda_sm20_div_rn_f64_full,(.L_x_16 - $__internal_0_$__cuda_sm20_div_rn_f64_full)
$__internal_0_$__cuda_sm20_div_rn_f64_full:
[C---:B------:R-:W-:Y:S01]  /*0520*/  FSETP.GEU.AND P0, PT, |R7|.reuse, 1.469367938527859385e-39, PT ;  /* 0x001000000700780b */ /* 0x040fe20003f0e200 */
[----:B------:R-:W-:Y:S01]  /*0530*/  IMAD.MOV.U32 R16, RZ, RZ, 0x1 ;  /* 0x00000001ff107424 */ /* 0x000fe200078e00ff */
[----:B------:R-:W-:Y:S01]  /*0540*/  LOP3.LUT R2, R7, 0x800fffff, RZ, 0xc0, !PT ;  /* 0x800fffff07027812 */ /* 0x000fe200078ec0ff */
[----:B------:R-:W-:Y:S01]  /*0550*/  BSSY.RECONVERGENT B1, `(.L_x_10) ;  /* 0x0000055000017945 */ /* 0x000fe20003800200 */
[C---:B------:R-:W-:Y:S02]  /*0560*/  FSETP.GEU.AND P2, PT, |R9|.reuse, 1.469367938527859385e-39, PT ;  /* 0x001000000900780b */ /* 0x040fe40003f4e200 */
[----:B------:R-:W-:Y:S02]  /*0570*/  LOP3.LUT R3, R2, 0x3ff00000, RZ, 0xfc, !PT ;  /* 0x3ff0000002037812 */ /* 0x000fe400078efcff */
[----:B------:R-:W-:Y:S02]  /*0580*/  MOV R2, R6 ;  /* 0x0000000600027202 */ /* 0x000fe40000000f00 */
[----:B------:R-:W-:-:S02]  /*0590*/  LOP3.LUT R5, R9, 0x7ff00000, RZ, 0xc0, !PT ;  /* 0x7ff0000009057812 */ /* 0x000fc400078ec0ff */
[----:B------:R-:W-:Y:S01]  /*05a0*/  LOP3.LUT R14, R7, 0x7ff00000, RZ, 0xc0, !PT ;  /* 0x7ff00000070e7812 */ /* 0x000fe200078ec0ff */
[----:B------:R-:W-:-:S03]  /*05b0*/  @!P0 DMUL R2, R6, 8.98846567431157953865e+307 ;  /* 0x7fe0000006028828 */ /* 0x000fc60000000000 */
[----:B------:R-:W-:Y:S01]  /*05c0*/  ISETP.GE.U32.AND P1, PT, R5, R14, PT ;  /* 0x0000000e0500720c */ /* 0x000fe20003f26070 */
[----:B------:R-:W-:Y:S01]  /*05d0*/  @!P2 IMAD.MOV.U32 R18, RZ, RZ, RZ ;  /* 0x000000ffff12a224 */ /* 0x000fe200078e00ff */
[----:B------:R-:W-:Y:S01]  /*05e0*/  @!P2 LOP3.LUT R12, R7, 0x7ff00000, RZ, 0xc0, !PT ;  /* 0x7ff00000070ca812 */ /* 0x000fe200078ec0ff */
[----:B------:R-:W0:Y:S03]  /*05f0*/  MUFU.RCP64H R17, R3 ;  /* 0x0000000300117308 */ /* 0x000e260000001800 */
[----:B------:R-:W-:Y:S01]  /*0600*/  @!P2 ISETP.GE.U32.AND P3, PT, R5, R12, PT ;  /* 0x0000000c0500a20c */ /* 0x000fe20003f66070 */
[----:B------:R-:W-:-:S05]  /*0610*/  IMAD.MOV.U32 R12, RZ, RZ, 0x1ca00000 ;  /* 0x1ca00000ff0c7424 */ /* 0x000fca00078e00ff */
[----:B------:R-:W-:-:S04]  /*0620*/  @!P2 SEL R13, R12, 0x63400000, !P3 ;  /* 0x634000000c0da807 */ /* 0x000fc80005800000 */
[----:B------:R-:W-:Y:S01]  /*0630*/  @!P2 LOP3.LUT R13, R13, 0x80000000, R9, 0xf8, !PT ;  /* 0x800000000d0da812 */ /* 0x000fe200078ef809 */
[----:B0-----:R-:W-:-:S03]  /*0640*/  DFMA R10, R16, -R2, 1 ;  /* 0x3ff00000100a742b */ /* 0x001fc60000000802 */
[----:B------:R-:W-:-:S05]  /*0650*/  @!P2 LOP3.LUT R19, R13, 0x100000, RZ, 0xfc, !PT ;  /* 0x001000000d13a812 */ /* 0x000fca00078efcff */
[----:B------:R-:W-:-:S08]  /*0660*/  DFMA R10, R10, R10, R10 ;  /* 0x0000000a0a0a722b */ /* 0x000fd0000000000a */
[----:B------:R-:W-:Y:S01]  /*0670*/  DFMA R16, R16, R10, R16 ;  /* 0x0000000a1010722b */ /* 0x000fe20000000010 */
[----:B------:R-:W-:Y:S01]  /*0680*/  SEL R11, R12, 0x63400000, !P1 ;  /* 0x634000000c0b7807 */ /* 0x000fe20004800000 */
[----:B------:R-:W-:-:S03]  /*0690*/  IMAD.MOV.U32 R10, RZ, RZ, R8 ;  /* 0x000000ffff0a7224 */ /* 0x000fc600078e0008 */
[----:B------:R-:W-:-:S03]  /*06a0*/  LOP3.LUT R11, R11, 0x800fffff, R9, 0xf8, !PT ;  /* 0x800fffff0b0b7812 */ /* 0x000fc600078ef809 */
[----:B------:R-:W-:-:S03]  /*06b0*/  DFMA R20, R16, -R2, 1 ;  /* 0x3ff000001014742b */ /* 0x000fc60000000802 */
[----:B------:R-:W-:-:S05]  /*06c0*/  @!P2 DFMA R10, R10, 2, -R18 ;  /* 0x400000000a0aa82b */ /* 0x000fca0000000812 */
[----:B------:R-:W-:Y:S01]  /*06d0*/  DFMA R16, R16, R20, R16 ;  /* 0x000000141010722b */ /* 0x000fe20000000010 */
[----:B------:R-:W-:Y:S02]  /*06e0*/  IMAD.MOV.U32 R21, RZ, RZ, R5 ;  /* 0x000000ffff157224 */ /* 0x000fe400078e0005 */
[----:B------:R-:W-:Y:S01]  /*06f0*/  IMAD.MOV.U32 R20, RZ, RZ, R14 ;  /* 0x000000ffff147224 */ /* 0x000fe200078e000e */
[----:B------:R-:W-:Y:S02]  /*0700*/  @!P0 LOP3.LUT R20, R3, 0x7ff00000, RZ, 0xc0, !PT ;  /* 0x7ff0000003148812 */ /* 0x000fe400078ec0ff */
[----:B------:R-:W-:Y:S02]  /*0710*/  @!P2 LOP3.LUT R21, R11, 0x7ff00000, RZ, 0xc0, !PT ;  /* 0x7ff000000b15a812 */ /* 0x000fe400078ec0ff */
[----:B------:R-:W-:Y:S01]  /*0720*/  DMUL R18, R16, R10 ;  /* 0x0000000a10127228 */ /* 0x000fe20000000000 */
[----:B------:R-:W-:Y:S01]  /*0730*/  VIADD R22, R20, 0xffffffff ;  /* 0xffffffff14167836 */ /* 0x000fe20000000000 */
[----:B------:R-:W-:-:S04]  /*0740*/  IADD3 R13, PT, PT, R21, -0x1, RZ ;  /* 0xffffffff150d7810 */ /* 0x000fc80007ffe0ff */
[----:B------:R-:W-:Y:S02]  /*0750*/  ISETP.GT.U32.AND P0, PT, R13, 0x7feffffe, PT ;  /* 0x7feffffe0d00780c */ /* 0x000fe40003f04070 */
[----:B------:R-:W-:Y:S02]  /*0760*/  DFMA R14, R18, -R2, R10 ;  /* 0x80000002120e722b */ /* 0x000fe4000000000a */
[----:B------:R-:W-:-:S06]  /*0770*/  ISETP.GT.U32.OR P0, PT, R22, 0x7feffffe, P0 ;  /* 0x7feffffe1600780c */ /* 0x000fcc0000704470 */
[----:B------:R-:W-:-:S07]  /*0780*/  DFMA R14, R16, R14, R18 ;  /* 0x0000000e100e722b */ /* 0x000fce0000000012 */
[----:B------:R-:W-:Y:S05]  /*0790*/  @P0 BRA `(.L_x_11) ;  /* 0x00000000006c0947 */ /* 0x000fea0003800000 */
[----:B------:R-:W-:-:S04]  /*07a0*/  LOP3.LUT R16, R7, 0x7ff00000, RZ, 0xc0, !PT ;  /* 0x7ff0000007107812 */ /* 0x000fc800078ec0ff */
[CC--:B------:R-:W-:Y:S02]  /*07b0*/  VIADDMNMX R8, R5.reuse, -R16.reuse, 0xb9600000, !PT ;  /* 0xb960000005087446 */ /* 0x0c0fe40007800910 */
[----:B------:R-:W-:Y:S02]  /*07c0*/  ISETP.GE.U32.AND P0, PT, R5, R16, PT ;  /* 0x000000100500720c */ /* 0x000fe40003f06070 */
[----:B------:R-:W-:Y:S02]  /*07d0*/  VIMNMX R8, PT, PT, R8, 0x46a00000, PT ;  /* 0x46a0000008087848 */ /* 0x000fe40003fe0100 */
[----:B------:R-:W-:-:S05]  /*07e0*/  SEL R5, R12, 0x63400000, !P0 ;  /* 0x634000000c057807 */ /* 0x000fca0004000000 */
[----:B------:R-:W-:Y:S02]  /*07f0*/  IMAD.IADD R5, R8, 0x1, -R5 ;  /* 0x0000000108057824 */ /* 0x000fe400078e0a05 */
[----:B------:R-:W-:Y:S02]  /*0800*/  IMAD.MOV.U32 R8, RZ, RZ, RZ ;  /* 0x000000ffff087224 */ /* 0x000fe400078e00ff */
[----:B------:R-:W-:-:S06]  /*0810*/  VIADD R9, R5, 0x7fe00000 ;  /* 0x7fe0000005097836 */ /* 0x000fcc0000000000 */
[----:B------:R-:W-:-:S10]  /*0820*/  DMUL R12, R14, R8 ;  /* 0x000000080e0c7228 */ /* 0x000fd40000000000 */
[----:B------:R-:W-:-:S13]  /*0830*/  FSETP.GTU.AND P0, PT, |R13|, 1.469367938527859385e-39, PT ;  /* 0x001000000d00780b */ /* 0x000fda0003f0c200 */
[----:B------:R-:W-:Y:S05]  /*0840*/  @P0 BRA `(.L_x_12) ;  /* 0x0000000000940947 */ /* 0x000fea0003800000 */
[----:B------:R-:W-:Y:S01]  /*0850*/  DFMA R2, R14, -R2, R10 ;  /* 0x800000020e02722b */ /* 0x000fe2000000000a */
[----:B------:R-:W-:-:S09]  /*0860*/  IMAD.MOV.U32 R8, RZ, RZ, RZ ;  /* 0x000000ffff087224 */ /* 0x000fd200078e00ff */
[C---:B------:R-:W-:Y:S02]  /*0870*/  FSETP.NEU.AND P0, PT, R3.reuse, RZ, PT ;  /* 0x000000ff0300720b */ /* 0x040fe40003f0d000 */
[----:B------:R-:W-:-:S04]  /*0880*/  LOP3.LUT R7, R3, 0x80000000, R7, 0x48, !PT ;  /* 0x8000000003077812 */ /* 0x000fc800078e4807 */
[----:B------:R-:W-:-:S07]  /*0890*/  LOP3.LUT R9, R7, R9, RZ, 0xfc, !PT ;  /* 0x0000000907097212 */ /* 0x000fce00078efcff */
[----:B------:R-:W-:Y:S05]  /*08a0*/  @!P0 BRA `(.L_x_12) ;  /* 0x00000000007c8947 */ /* 0x000fea0003800000 */
[C---:B------:R-:W-:Y:S01]  /*08b0*/  IADD3 R3, PT, PT, -R5.reuse, RZ, RZ ;  /* 0x000000ff05037210 */ /* 0x040fe20007ffe1ff */
[----:B------:R-:W-:Y:S01]  /*08c0*/  IMAD.MOV.U32 R2, RZ, RZ, RZ ;  /* 0x000000ffff027224 */ /* 0x000fe200078e00ff */
[----:B------:R-:W-:Y:S01]  /*08d0*/  DMUL.RP R8, R14, R8 ;  /* 0x000000080e087228 */ /* 0x000fe20000008000 */
[----:B------:R-:W-:-:S04]  /*08e0*/  IADD3 R5, PT, PT, -R5, -0x43300000, RZ ;  /* 0xbcd0000005057810 */ /* 0x000fc80007ffe1ff */
[----:B------:R-:W-:-:S05]  /*08f0*/  DFMA R2, R12, -R2, R14 ;  /* 0x800000020c02722b */ /* 0x000fca000000000e */
[----:B------:R-:W-:-:S05]  /*0900*/  LOP3.LUT R7, R9, R7, RZ, 0x3c, !PT ;  /* 0x0000000709077212 */ /* 0x000fca00078e3cff */
[----:B------:R-:W-:-:S04]  /*0910*/  FSETP.NEU.AND P0, PT, |R3|, R5, PT ;  /* 0x000000050300720b */ /* 0x000fc80003f0d200 */
[----:B------:R-:W-:Y:S02]  /*0920*/  FSEL R12, R8, R12, !P0 ;  /* 0x0000000c080c7208 */ /* 0x000fe40004000000 */
[----:B------:R-:W-:Y:S01]  /*0930*/  FSEL R13, R7, R13, !P0 ;  /* 0x0000000d070d7208 */ /* 0x000fe20004000000 */
[----:B------:R-:W-:Y:S06]  /*0940*/  BRA `(.L_x_12) ;  /* 0x0000000000547947 */ /* 0x000fec0003800000 */
.L_x_11:
[----:B------:R-:W-:-:S14]  /*0950*/  DSETP.NAN.AND P0, PT, R8, R8, PT ;  /* 0x000000080800722a */ /* 0x000fdc0003f08000 */
[----:B------:R-:W-:Y:S05]  /*0960*/  @P0 BRA `(.L_x_13) ;  /* 0x0000000000440947 */ /* 0x000fea0003800000 */
[----:B------:R-:W-:-:S14]  /*0970*/  DSETP.NAN.AND P0, PT, R6, R6, PT ;  /* 0x000000060600722a */ /* 0x000fdc0003f08000 */
[----:B------:R-:W-:Y:S05]  /*0980*/  @P0 BRA `(.L_x_14) ;  /* 0x0000000000300947 */ /* 0x000fea0003800000 */
[----:B------:R-:W-:Y:S01]  /*0990*/  ISETP.NE.AND P0, PT, R21, R20, PT ;  /* 0x000000141500720c */ /* 0x000fe20003f05270 */
[----:B------:R-:W-:Y:S02]  /*09a0*/  IMAD.MOV.U32 R12, RZ, RZ, 0x0 ;  /* 0x00000000ff0c7424 */ /* 0x000fe400078e00ff */
[----:B------:R-:W-:-:S10]  /*09b0*/  IMAD.MOV.U32 R13, RZ, RZ, -0x80000 ;  /* 0xfff80000ff0d7424 */ /* 0x000fd400078e00ff */
[----:B------:R-:W-:Y:S05]  /*09c0*/  @!P0 BRA `(.L_x_12) ;  /* 0x0000000000348947 */ /* 0x000fea0003800000 */
[----:B------:R-:W-:Y:S02]  /*09d0*/  ISETP.NE.AND P0, PT, R21, 0x7ff00000, PT ;  /* 0x7ff000001500780c */ /* 0x000fe40003f05270 */
[----:B------:R-:W-:Y:S02]  /*09e0*/  LOP3.LUT R13, R9, 0x80000000, R7, 0x48, !PT ;  /* 0x80000000090d7812 */ /* 0x000fe400078e4807 */
[----:B------:R-:W-:-:S13]  /*09f0*/  ISETP.EQ.OR P0, PT, R20, RZ, !P0 ;  /* 0x000000ff1400720c */ /* 0x000fda0004702670 */
[----:B------:R-:W-:Y:S01]  /*0a00*/  @P0 LOP3.LUT R2, R13, 0x7ff00000, RZ, 0xfc, !PT ;  /* 0x7ff000000d020812 */ /* 0x000fe200078efcff */
[----:B------:R-:W-:Y:S02]  /*0a10*/  @!P0 IMAD.MOV.U32 R12, RZ, RZ, RZ ;  /* 0x000000ffff0c8224 */ /* 0x000fe400078e00ff */
[----:B------:R-:W-:Y:S01]  /*0a20*/  @P0 IMAD.MOV.U32 R12, RZ, RZ, RZ ;  /* 0x000000ffff0c0224 */ /* 0x000fe200078e00ff */
[----:B------:R-:W-:Y:S01]  /*0a30*/  @P0 MOV R13, R2 ;  /* 0x00000002000d0202 */ /* 0x000fe20000000f00 */
[----:B------:R-:W-:Y:S06]  /*0a40*/  BRA `(.L_x_12) ;  /* 0x0000000000147947 */ /* 0x000fec0003800000 */
.L_x_14:
[----:B------:R-:W-:Y:S01]  /*0a50*/  LOP3.LUT R13, R7, 0x80000, RZ, 0xfc, !PT ;  /* 0x00080000070d7812 */ /* 0x000fe200078efcff */
[----:B------:R-:W-:Y:S01]  /*0a60*/  IMAD.MOV.U32 R12, RZ, RZ, R6 ;  /* 0x000000ffff0c7224 */ /* 0x000fe200078e0006 */
[----:B------:R-:W-:Y:S06]  /*0a70*/  BRA `(.L_x_12) ;  /* 0x0000000000087947 */ /* 0x000fec0003800000 */
.L_x_13:
[----:B------:R-:W-:Y:S01]  /*0a80*/  LOP3.LUT R13, R9, 0x80000, RZ, 0xfc, !PT ;  /* 0x00080000090d7812 */ /* 0x000fe200078efcff */
[----:B------:R-:W-:-:S07]  /*0a90*/  IMAD.MOV.U32 R12, RZ, RZ, R8 ;  /* 0x000000ffff0c7224 */ /* 0x000fce00078e0008 */
.L_x_12:
[----:B------:R-:W-:Y:S05]  /*0aa0*/  BSYNC.RECONVERGENT B1 ;  /* 0x0000000000017941 */ /* 0x000fea0003800200 */
.L_x_10:
[----:B------:R-:W-:Y:S02]  /*0ab0*/  IMAD.MOV.U32 R2, RZ, RZ, R0 ;  /* 0x000000ffff027224 */ /* 0x000fe400078e0000 */
[----:B------:R-:W-:-:S04]  /*0ac0*/  IMAD.MOV.U32 R3, RZ, RZ, 0x0 ;  /* 0x00000000ff037424 */ /* 0x000fc800078e00ff */
[----:B------:R-:W-:Y:S05]  /*0ad0*/  RET.REL.NODEC R2 `(_Z10freq_shiftPfS_S_S_jff) ;  /* 0xfffffff402487950 */ /* 0x000fea0003c3ffff */
.L_x_15:
        /* <DEDUP_REMOVED lines=10> */
.L_x_16:


//--------------------- .nv.shared._Z8decimatePfS_j --------------------------
	.section	.nv.shared._Z8decimatePfS_j,"aw",@nobits
	.sectionflags	@""
	.align	4
.nv.shared._Z8decimatePfS_j:
	.zero		1280


//--------------------- .nv.shared.reserved.0     --------------------------
	.section	.nv.shared.reserved.0,"aw",@nobits
	.weak		__nv_reservedSMEM_offset_0_alias
	.size		__nv_reservedSMEM_offset_0_alias, 0, 64
	.other		__nv_reservedSMEM_offset_0_alias,@"STO_CUDA_RESERVED_SHARED STV_DEFAULT"
__nv_reservedSMEM_offset_0_alias:
	.zero		0
	.zero		64


//--------------------- .nv.constant0._Z8decimatePfS_j --------------------------
	.section	.nv.constant0._Z8decimatePfS_j,"a",@progbits
	.sectionflags	@""
	.align	4
.nv.constant0._Z8decimatePfS_j:
	.zero		916


//--------------------- .nv.constant0._Z10freq_shiftPfS_S_S_jff --------------------------
	.section	.nv.constant0._Z10freq_shiftPfS_S_S_jff,"a",@progbits
	.sectionflags	@""
	.align	4
.nv.constant0._Z10freq_shiftPfS_S_S_jff:
	.zero		940


//--------------------- SYMBOLS --------------------------

	.type		.nv.reservedSmem.offset0,@object
	.size		.nv.reservedSmem.offset0,0x4
	.type		.nv.reservedSmem.cap,@object
	.size		.nv.reservedSmem.cap,0x4
